	.headerflags	@"EF_CUDA_TEXMODE_UNIFIED EF_CUDA_64BIT_ADDRESS EF_CUDA_ACCELERATORS EF_CUDA_SM90 EF_CUDA_VIRTUAL_SM(EF_CUDA_SM90)"
	.elftype	@"ET_EXEC"


//--------------------- .nv.info                  --------------------------
	.section	.nv.info,"",@"SHT_CUDA_INFO"
	.align	4


	//----- nvinfo : EIATTR_REGCOUNT
	.align		4
        /*0000*/ 	.byte	0x04, 0x2f
        /*0002*/ 	.short	(.L_3 - .L_2)
	.align		4
.L_2:
        /*0004*/ 	.word	index@(triton_poi_fused__native_batch_norm_legit_no_training_relu_12)
        /*0008*/ 	.word	0x00000020


	//----- nvinfo : EIATTR_MIN_STACK_SIZE
	.align		4
.L_3:
        /*000c*/ 	.byte	0x04, 0x12
        /*000e*/ 	.short	(.L_5 - .L_4)
	.align		4
.L_4:
        /*0010*/ 	.word	index@(triton_poi_fused__native_batch_norm_legit_no_training_relu_12)
        /*0014*/ 	.word	0x00000000


	//----- nvinfo : EIATTR_FRAME_SIZE
	.align		4
.L_5:
        /*0018*/ 	.byte	0x04, 0x11
        /*001a*/ 	.short	(.L_7 - .L_6)
	.align		4
.L_6:
        /*001c*/ 	.word	index@(triton_poi_fused__native_batch_norm_legit_no_training_relu_12)
        /*0020*/ 	.word	0x00000000


	//----- nvinfo : EIATTR_MIN_STACK_SIZE
	.align		4
.L_7:
        /*0024*/ 	.byte	0x04, 0x12
        /*0026*/ 	.short	(.L_9 - .L_8)
	.align		4
.L_8:
        /*0028*/ 	.word	index@(triton_poi_fused__native_batch_norm_legit_no_training_relu_12)
        /*002c*/ 	.word	0x00000000
.L_9:


//--------------------- .nv.info.triton_poi_fused__native_batch_norm_legit_no_training_relu_12 --------------------------
	.section	.nv.info.triton_poi_fused__native_batch_norm_legit_no_training_relu_12,"",@"SHT_CUDA_INFO"
	.sectionflags	@""
	.align	4


	//----- nvinfo : EIATTR_CUDA_API_VERSION
	.align		4
        /*0000*/ 	.byte	0x04, 0x37
        /*0002*/ 	.short	(.L_11 - .L_10)
.L_10:
        /*0004*/ 	.word	0x0000007c


	//----- nvinfo : EIATTR_KPARAM_INFO
	.align		4
.L_11:
        /*0008*/ 	.byte	0x04, 0x17
        /*000a*/ 	.short	(.L_13 - .L_12)
.L_12:
        /*000c*/ 	.word	0x00000000
        /*0010*/ 	.short	0x0006
        /*0012*/ 	.short	0x0030
        /*0014*/ 	.byte	0x00, 0xf0, 0x11, 0x00


	//----- nvinfo : EIATTR_KPARAM_INFO
	.align		4
.L_13:
        /*0018*/ 	.byte	0x04, 0x17
        /*001a*/ 	.short	(.L_15 - .L_14)
.L_14:
        /*001c*/ 	.word	0x00000000
        /*0020*/ 	.short	0x0005
        /*0022*/ 	.short	0x0028
        /*0024*/ 	.byte	0x00, 0xf4, 0x21, 0x00


	//----- nvinfo : EIATTR_KPARAM_INFO
	.align		4
.L_15:
        /*0028*/ 	.byte	0x04, 0x17
        /*002a*/ 	.short	(.L_17 - .L_16)
.L_16:
        /*002c*/ 	.word	0x00000000
        /*0030*/ 	.short	0x0004
        /*0032*/ 	.short	0x0020
        /*0034*/ 	.byte	0x00, 0xf4, 0x21, 0x00


	//----- nvinfo : EIATTR_KPARAM_INFO
	.align		4
.L_17:
        /*0038*/ 	.byte	0x04, 0x17
        /*003a*/ 	.short	(.L_19 - .L_18)
.L_18:
        /*003c*/ 	.word	0x00000000
        /*0040*/ 	.short	0x0003
        /*0042*/ 	.short	0x0018
        /*0044*/ 	.byte	0x00, 0xf4, 0x21, 0x00


	//----- nvinfo : EIATTR_KPARAM_INFO
	.align		4
.L_19:
        /*0048*/ 	.byte	0x04, 0x17
        /*004a*/ 	.short	(.L_21 - .L_20)
.L_20:
        /*004c*/ 	.word	0x00000000
        /*0050*/ 	.short	0x0002
        /*0052*/ 	.short	0x0010
        /*0054*/ 	.byte	0x00, 0xf4, 0x21, 0x00


	//----- nvinfo : EIATTR_KPARAM_INFO
	.align		4
.L_21:
        /*0058*/ 	.byte	0x04, 0x17
        /*005a*/ 	.short	(.L_23 - .L_22)
.L_22:
        /*005c*/ 	.word	0x00000000
        /*0060*/ 	.short	0x0001
        /*0062*/ 	.short	0x0008
        /*0064*/ 	.byte	0x00, 0xf4, 0x21, 0x00


	//----- nvinfo : EIATTR_KPARAM_INFO
	.align		4
.L_23:
        /*0068*/ 	.byte	0x04, 0x17
        /*006a*/ 	.short	(.L_25 - .L_24)
.L_24:
        /*006c*/ 	.word	0x00000000
        /*0070*/ 	.short	0x0000
        /*0072*/ 	.short	0x0000
        /*0074*/ 	.byte	0x00, 0xf4, 0x21, 0x00


	//----- nvinfo : EIATTR_SPARSE_MMA_MASK
	.align		4
.L_25:
        /*0078*/ 	.byte	0x03, 0x50
        /*007a*/ 	.short	0x0000


	//----- nvinfo : EIATTR_MAXREG_COUNT
	.align		4
        /*007c*/ 	.byte	0x03, 0x1b
        /*007e*/ 	.short	0x00ff


	//----- nvinfo : EIATTR_EXIT_INSTR_OFFSETS
	.align		4
        /*0080*/ 	.byte	0x04, 0x1c
        /*0082*/ 	.short	(.L_27 - .L_26)


	//   ....[0]....
.L_26:
        /*0084*/ 	.word	0x00000710


	//----- nvinfo : EIATTR_REQNTID
	.align		4
.L_27:
        /*0088*/ 	.byte	0x04, 0x10
        /*008a*/ 	.short	(.L_29 - .L_28)
.L_28:
        /*008c*/ 	.word	0x00000080
        /*0090*/ 	.word	0x00000001
        /*0094*/ 	.word	0x00000001


	//----- nvinfo : EIATTR_CBANK_PARAM_SIZE
	.align		4
.L_29:
        /*0098*/ 	.byte	0x03, 0x19
        /*009a*/ 	.short	0x0034


	//----- nvinfo : EIATTR_PARAM_CBANK
	.align		4
        /*009c*/ 	.byte	0x04, 0x0a
        /*009e*/ 	.short	(.L_31 - .L_30)
	.align		4
.L_30:
        /*00a0*/ 	.word	index@(.nv.constant0.triton_poi_fused__native_batch_norm_legit_no_training_relu_12)
        /*00a4*/ 	.short	0x0210
        /*00a6*/ 	.short	0x0034


	//----- nvinfo : EIATTR_SW_WAR
	.align		4
.L_31:
        /*00a8*/ 	.byte	0x04, 0x36
        /*00aa*/ 	.short	(.L_33 - .L_32)
.L_32:
        /*00ac*/ 	.word	0x00000008
.L_33:


//--------------------- .nv.callgraph             --------------------------
	.section	.nv.callgraph,"",@"SHT_CUDA_CALLGRAPH"
	.align	4
	.sectionentsize	8
	.align		4
        /*0000*/ 	.word	0x00000000
	.align		4
        /*0004*/ 	.word	0xffffffff
	.align		4
        /*0008*/ 	.word	0x00000000
	.align		4
        /*000c*/ 	.word	0xfffffffe
	.align		4
        /*0010*/ 	.word	0x00000000
	.align		4
        /*0014*/ 	.word	0xfffffffd
	.align		4
        /*0018*/ 	.word	0x00000000
	.align		4
        /*001c*/ 	.word	0xfffffffc


//--------------------- .nv.constant4             --------------------------
	.section	.nv.constant4,"a",@progbits
	.align	8
	.align		8
.nv.constant4:
        /*0000*/ 	.dword	_$_str
	.align		8
        /*0008*/ 	.dword	_$_str_$_2


//--------------------- .text.triton_poi_fused__native_batch_norm_legit_no_training_relu_12 --------------------------
	.section	.text.triton_poi_fused__native_batch_norm_legit_no_training_relu_12,"ax",@progbits
	.align	128
        .global         triton_poi_fused__native_batch_norm_legit_no_training_relu_12
        .type           triton_poi_fused__native_batch_norm_legit_no_training_relu_12,@function
        .size           triton_poi_fused__native_batch_norm_legit_no_training_relu_12,(.L_x_1 - triton_poi_fused__native_batch_norm_legit_no_training_relu_12)
        .other          triton_poi_fused__native_batch_norm_legit_no_training_relu_12,@"STO_CUDA_ENTRY STV_DEFAULT"
triton_poi_fused__native_batch_norm_legit_no_training_relu_12:
.text.triton_poi_fused__native_batch_norm_legit_no_training_relu_12:
[----:B------:R-:W-:Y:S01]  /*0000*/  LDC R1, c[0x0][0x28] ;  /* 0x00000a00ff017b82 */ /* 0x000fe20000000800 */
[----:B------:R-:W1:Y:S07]  /*0010*/  S2R R0, SR_TID.X ;  /* 0x0000000000007919 */ /* 0x000e6e0000002100 */
[----:B------:R-:W2:Y:S01]  /*0020*/  LDC.64 R4, c[0x0][0x220] ;  /* 0x00008800ff047b82 */ /* 0x000ea20000000a00 */
[----:B------:R-:W-:Y:S01]  /*0030*/  ULDC.64 UR4, c[0x0][0x208] ;  /* 0x0000820000047ab9 */ /* 0x000fe20000000a00 */
[----:B------:R-:W3:Y:S06]  /*0040*/  S2R R7, SR_CTAID.X ;  /* 0x0000000000077919 */ /* 0x000eec0000002500 */
[----:B------:R-:W4:Y:S08]  /*0050*/  LDC.64 R12, c[0x0][0x218] ;  /* 0x00008600ff0c7b82 */ /* 0x000f300000000a00 */
[----:B------:R-:W5:Y:S08]  /*0060*/  LDC.64 R22, c[0x0][0x210] ;  /* 0x00008400ff167b82 */ /* 0x000f700000000a00 */
[----:B------:R-:W5:Y:S01]  /*0070*/  LDC.64 R20, c[0x0][0x228] ;  /* 0x00008a00ff147b82 */ /* 0x000f620000000a00 */
[----:B-1----:R-:W-:-:S07]  /*0080*/  SHF.L.U32 R0, R0, 0x2, RZ ;  /* 0x0000000200007819 */ /* 0x002fce00000006ff */
[----:B------:R-:W1:Y:S01]  /*0090*/  LDC.64 R24, c[0x0][0x230] ;  /* 0x00008c00ff187b82 */ /* 0x000e620000000a00 */
[----:B---3--:R-:W-:Y:S02]  /*00a0*/  SHF.R.S32.HI R3, RZ, 0x15, R7 ;  /* 0x00000015ff037819 */ /* 0x008fe40000011407 */
[----:B------:R-:W-:Y:S02]  /*00b0*/  LOP3.LUT R0, R0, 0x1fc, RZ, 0xc0, !PT ;  /* 0x000001fc00007812 */ /* 0x000fe400078ec0ff */
[----:B------:R-:W-:Y:S02]  /*00c0*/  SGXT R3, R3, 0x1 ;  /* 0x000000010303781a */ /* 0x000fe40000000200 */
[----:B------:R-:W-:-:S04]  /*00d0*/  LEA R0, R7, R0, 0xa ;  /* 0x0000000007007211 */ /* 0x000fc800078e50ff */
[----:B------:R-:W-:-:S04]  /*00e0*/  LEA.HI R3, R3, R0, RZ, 0x6 ;  /* 0x0000000003037211 */ /* 0x000fc800078f30ff */
[----:B------:R-:W-:-:S04]  /*00f0*/  LOP3.LUT R3, R3, 0xffffffc0, RZ, 0xc0, !PT ;  /* 0xffffffc003037812 */ /* 0x000fc800078ec0ff */
[----:B------:R-:W-:-:S05]  /*0100*/  IADD3 R3, R0, -R3, RZ ;  /* 0x8000000300037210 */ /* 0x000fca0007ffe0ff */
[----:B--2---:R-:W-:-:S06]  /*0110*/  IMAD.WIDE R4, R3, 0x4, R4 ;  /* 0x0000000403047825 */ /* 0x004fcc00078e0204 */
[----:B------:R-:W2:Y:S01]  /*0120*/  LDG.E.EL.128 R4, desc[UR4][R4.64] ;  /* 0x0000000404047981 */ /* 0x000ea2000c2e1d00 */
[----:B----4-:R-:W-:-:S04]  /*0130*/  IMAD.WIDE R12, R3, 0x4, R12 ;  /* 0x00000004030c7825 */ /* 0x010fc800078e020c */
[----:B-----5:R-:W-:Y:S02]  /*0140*/  IMAD.WIDE R22, R0, 0x4, R22 ;  /* 0x0000000400167825 */ /* 0x020fe400078e0216 */
[----:B------:R-:W3:Y:S02]  /*0150*/  LDG.E.EL.128 R12, desc[UR4][R12.64] ;  /* 0x000000040c0c7981 */ /* 0x000ee4000c2e1d00 */
[C---:B0-----:R-:W-:Y:S02]  /*0160*/  IMAD.WIDE R20, R3.reuse, 0x4, R20 ;  /* 0x0000000403147825 */ /* 0x041fe400078e0214 */
[----:B------:R-:W3:Y:S02]  /*0170*/  LDG.E.128 R16, desc[UR4][R22.64+0x800] ;  /* 0x0008000416107981 */ /* 0x000ee4000c1e1d00 */
[----:B-1----:R-:W-:-:S04]  /*0180*/  IMAD.WIDE R24, R3, 0x4, R24 ;  /* 0x0000000403187825 */ /* 0x002fc800078e0218 */
[----:B--2---:R-:W-:Y:S01]  /*0190*/  FADD R6, R6, 9.9999997473787516356e-06 ;  /* 0x3727c5ac06067421 */ /* 0x004fe20000000000 */
[----:B------:R-:W-:Y:S01]  /*01a0*/  FADD R2, R4, 9.9999997473787516356e-06 ;  /* 0x3727c5ac04027421 */ /* 0x000fe20000000000 */
[----:B------:R-:W-:-:S03]  /*01b0*/  FADD R8, R5, 9.9999997473787516356e-06 ;  /* 0x3727c5ac05087421 */ /* 0x000fc60000000000 */
[----:B------:R-:W0:Y:S08]  /*01c0*/  MUFU.SQRT R26, R2 ;  /* 0x00000002001a7308 */ /* 0x000e300000002000 */
[----:B------:R-:W1:Y:S01]  /*01d0*/  MUFU.SQRT R6, R6 ;  /* 0x0000000600067308 */ /* 0x000e620000002000 */
[----:B0-----:R-:W-:-:S07]  /*01e0*/  FSETP.GT.AND P0, PT, R26, 8.50705917302346158658e+37, PT ;  /* 0x7e8000001a00780b */ /* 0x001fce0003f04000 */
[----:B------:R0:W2:Y:S01]  /*01f0*/  MUFU.SQRT R27, R8 ;  /* 0x00000008001b7308 */ /* 0x0000a20000002000 */
[----:B------:R-:W-:Y:S02]  /*0200*/  FSETP.GEU.AND P3, PT, R26, 1.175494350822287508e-38, PT ;  /* 0x008000001a00780b */ /* 0x000fe40003f6e000 */
[C---:B-1----:R-:W-:Y:S02]  /*0210*/  FSETP.GT.AND P2, PT, R6.reuse, 8.50705917302346158658e+37, PT ;  /* 0x7e8000000600780b */ /* 0x042fe40003f44000 */
[----:B------:R-:W-:Y:S01]  /*0220*/  FSETP.GEU.AND P5, PT, R6, 1.175494350822287508e-38, PT ;  /* 0x008000000600780b */ /* 0x000fe20003fae000 */
[----:B------:R-:W-:Y:S01]  /*0230*/  HFMA2.MMA R2, -RZ, RZ, 1.625, 0 ;  /* 0x3e800000ff027435 */ /* 0x000fe200000001ff */
[----:B0-----:R-:W4:Y:S01]  /*0240*/  LDG.E.128 R8, desc[UR4][R22.64] ;  /* 0x0000000416087981 */ /* 0x001f22000c1e1d00 */
[----:B------:R-:W-:Y:S01]  /*0250*/  @P0 FMUL R26, R26, 0.25 ;  /* 0x3e8000001a1a0820 */ /* 0x000fe20000400000 */
[----:B--2---:R-:W-:-:S05]  /*0260*/  FSETP.GT.AND P1, PT, R27, 8.50705917302346158658e+37, PT ;  /* 0x7e8000001b00780b */ /* 0x004fca0003f24000 */
[----:B------:R-:W-:Y:S01]  /*0270*/  @!P3 FMUL R26, R26, 16777216 ;  /* 0x4b8000001a1ab820 */ /* 0x000fe20000400000 */
[C---:B------:R-:W-:Y:S01]  /*0280*/  FSETP.GEU.AND P4, PT, R27.reuse, 1.175494350822287508e-38, PT ;  /* 0x008000001b00780b */ /* 0x040fe20003f8e000 */
[----:B------:R-:W-:Y:S02]  /*0290*/  @P2 FMUL R6, R6, 0.25 ;  /* 0x3e80000006062820 */ /* 0x000fe40000400000 */
[----:B------:R0:W1:Y:S01]  /*02a0*/  MUFU.RCP R5, R26 ;  /* 0x0000001a00057308 */ /* 0x0000620000001000 */
[----:B------:R-:W2:Y:S01]  /*02b0*/  LDG.E.EL.128 R20, desc[UR4][R20.64] ;  /* 0x0000000414147981 */ /* 0x000ea2000c2e1d00 */
[----:B------:R-:W-:Y:S02]  /*02c0*/  @!P5 FMUL R6, R6, 16777216 ;  /* 0x4b8000000606d820 */ /* 0x000fe40000400000 */
[----:B------:R-:W-:-:S04]  /*02d0*/  @P1 FMUL R27, R27, 0.25 ;  /* 0x3e8000001b1b1820 */ /* 0x000fc80000400000 */
[----:B------:R-:W5:Y:S02]  /*02e0*/  MUFU.RCP R6, R6 ;  /* 0x0000000600067308 */ /* 0x000f640000001000 */
[----:B------:R-:W-:Y:S01]  /*02f0*/  @!P4 FMUL R27, R27, 16777216 ;  /* 0x4b8000001b1bc820 */ /* 0x000fe20000400000 */
[----:B0-----:R-:W-:-:S05]  /*0300*/  FSEL R26, R2, 1, P0 ;  /* 0x3f800000021a7808 */ /* 0x001fca0000000000 */
[----:B------:R0:W-:Y:S01]  /*0310*/  MUFU.RCP R4, R27 ;  /* 0x0000001b00047308 */ /* 0x0001e20000001000 */
[----:B------:R-:W-:Y:S01]  /*0320*/  @!P3 FMUL R26, R26, 16777216 ;  /* 0x4b8000001a1ab820 */ /* 0x000fe20000400000 */
[----:B0-----:R-:W-:-:S03]  /*0330*/  FSEL R27, R2, 1, P2 ;  /* 0x3f800000021b7808 */ /* 0x001fc60001000000 */
[----:B-1----:R-:W-:Y:S02]  /*0340*/  FMUL R3, R5, R26 ;  /* 0x0000001a05037220 */ /* 0x002fe40000400000 */
[----:B------:R-:W-:-:S04]  /*0350*/  @!P5 FMUL R27, R27, 16777216 ;  /* 0x4b8000001b1bd820 */ /* 0x000fc80000400000 */
[----:B-----5:R-:W-:Y:S02]  /*0360*/  FMUL R5, R6, R27 ;  /* 0x0000001b06057220 */ /* 0x020fe40000400000 */
[----:B------:R-:W2:Y:S01]  /*0370*/  LDG.E.EL.128 R24, desc[UR4][R24.64] ;  /* 0x0000000418187981 */ /* 0x000ea2000c2e1d00 */
[----:B------:R-:W-:-:S04]  /*0380*/  FADD R7, R7, 9.9999997473787516356e-06 ;  /* 0x3727c5ac07077421 */ /* 0x000fc80000000000 */
[----:B------:R0:W1:Y:S01]  /*0390*/  MUFU.SQRT R28, R7 ;  /* 0x00000007001c7308 */ /* 0x0000620000002000 */
[----:B------:R-:W-:Y:S01]  /*03a0*/  FSEL R29, R2, 1, P1 ;  /* 0x3f800000021d7808 */ /* 0x000fe20000800000 */
[----:B0-----:R-:W0:Y:S01]  /*03b0*/  LDC.64 R6, c[0x0][0x238] ;  /* 0x00008e00ff067b82 */ /* 0x001e220000000a00 */
[C---:B-1----:R-:W-:Y:S02]  /*03c0*/  FSETP.GT.AND P0, PT, R28.reuse, 8.50705917302346158658e+37, PT ;  /* 0x7e8000001c00780b */ /* 0x042fe40003f04000 */
[----:B------:R-:W-:-:S11]  /*03d0*/  FSETP.GEU.AND P1, PT, R28, 1.175494350822287508e-38, PT ;  /* 0x008000001c00780b */ /* 0x000fd60003f2e000 */
[----:B------:R-:W-:-:S04]  /*03e0*/  @P0 FMUL R28, R28, 0.25 ;  /* 0x3e8000001c1c0820 */ /* 0x000fc80000400000 */
[----:B------:R-:W-:Y:S01]  /*03f0*/  @!P1 FMUL R28, R28, 16777216 ;  /* 0x4b8000001c1c9820 */ /* 0x000fe20000400000 */
[----:B------:R-:W-:-:S05]  /*0400*/  @!P4 FMUL R29, R29, 16777216 ;  /* 0x4b8000001d1dc820 */ /* 0x000fca0000400000 */
[----:B------:R-:W1:Y:S01]  /*0410*/  MUFU.RCP R28, R28 ;  /* 0x0000001c001c7308 */ /* 0x000e620000001000 */
[----:B------:R-:W-:Y:S01]  /*0420*/  FMUL R4, R4, R29 ;  /* 0x0000001d04047220 */ /* 0x000fe20000400000 */
[----:B------:R-:W-:-:S05]  /*0430*/  FSEL R29, R2, 1, P0 ;  /* 0x3f800000021d7808 */ /* 0x000fca0000000000 */
[----:B------:R-:W-:Y:S01]  /*0440*/  @!P1 FMUL R29, R29, 16777216 ;  /* 0x4b8000001d1d9820 */ /* 0x000fe20000400000 */
[----:B---3--:R-:W-:Y:S01]  /*0450*/  FADD R19, R19, -R15 ;  /* 0x8000000f13137221 */ /* 0x008fe20000000000 */
[----:B------:R-:W-:Y:S01]  /*0460*/  FADD R16, R16, -R12 ;  /* 0x8000000c10107221 */ /* 0x000fe20000000000 */
[----:B------:R-:W-:Y:S01]  /*0470*/  FADD R18, R18, -R14 ;  /* 0x8000000e12127221 */ /* 0x000fe20000000000 */
[----:B-1----:R-:W-:Y:S01]  /*0480*/  FMUL R2, R28, R29 ;  /* 0x0000001d1c027220 */ /* 0x002fe20000400000 */
[----:B------:R-:W-:Y:S01]  /*0490*/  FADD R17, R17, -R13 ;  /* 0x8000000d11117221 */ /* 0x000fe20000000000 */
[----:B----4-:R-:W-:Y:S01]  /*04a0*/  FADD R11, R11, -R15 ;  /* 0x8000000f0b0b7221 */ /* 0x010fe20000000000 */
[----:B------:R-:W-:Y:S01]  /*04b0*/  FADD R8, R8, -R12 ;  /* 0x8000000c08087221 */ /* 0x000fe20000000000 */
[----:B------:R-:W-:Y:S02]  /*04c0*/  FADD R12, R10, -R14 ;  /* 0x8000000e0a0c7221 */ /* 0x000fe40000000000 */
[C---:B------:R-:W-:Y:S01]  /*04d0*/  FMUL R10, R2.reuse, R11 ;  /* 0x0000000b020a7220 */ /* 0x040fe20000400000 */
[----:B------:R-:W-:Y:S01]  /*04e0*/  FMUL R2, R2, R19 ;  /* 0x0000001302027220 */ /* 0x000fe20000400000 */
[----:B------:R-:W-:Y:S01]  /*04f0*/  FADD R9, R9, -R13 ;  /* 0x8000000d09097221 */ /* 0x000fe20000000000 */
[C---:B------:R-:W-:Y:S01]  /*0500*/  FMUL R11, R5.reuse, R12 ;  /* 0x0000000c050b7220 */ /* 0x040fe20000400000 */
[----:B------:R-:W-:Y:S01]  /*0510*/  FMUL R5, R5, R18 ;  /* 0x0000001205057220 */ /* 0x000fe20000400000 */
[C---:B------:R-:W-:Y:S01]  /*0520*/  FMUL R15, R3.reuse, R8 ;  /* 0x00000008030f7220 */ /* 0x040fe20000400000 */
[C---:B------:R-:W-:Y:S01]  /*0530*/  FMUL R8, R4.reuse, R17 ;  /* 0x0000001104087220 */ /* 0x040fe20000400000 */
[----:B------:R-:W-:Y:S01]  /*0540*/  FMUL R13, R3, R16 ;  /* 0x00000010030d7220 */ /* 0x000fe20000400000 */
[----:B------:R-:W-:Y:S01]  /*0550*/  FMUL R12, R4, R9 ;  /* 0x00000009040c7220 */ /* 0x000fe20000400000 */
[----:B--2---:R-:W-:Y:S01]  /*0560*/  FFMA R2, R23, R2, R27 ;  /* 0x0000000217027223 */ /* 0x004fe2000000001b */
[----:B------:R-:W-:Y:S01]  /*0570*/  FFMA R5, R22, R5, R26 ;  /* 0x0000000516057223 */ /* 0x000fe2000000001a */
[----:B------:R-:W-:Y:S01]  /*0580*/  FFMA R8, R21, R8, R25 ;  /* 0x0000000815087223 */ /* 0x000fe20000000019 */
[----:B------:R-:W-:Y:S01]  /*0590*/  FFMA R10, R23, R10, R27 ;  /* 0x0000000a170a7223 */ /* 0x000fe2000000001b */
[C-C-:B------:R-:W-:Y:S01]  /*05a0*/  FFMA R3, R20.reuse, R15, R24.reuse ;  /* 0x0000000f14037223 */ /* 0x140fe20000000018 */
[----:B------:R-:W-:Y:S01]  /*05b0*/  FFMA R4, R20, R13, R24 ;  /* 0x0000000d14047223 */ /* 0x000fe20000000018 */
[----:B------:R-:W-:Y:S01]  /*05c0*/  FFMA R9, R21, R12, R25 ;  /* 0x0000000c15097223 */ /* 0x000fe20000000019 */
[----:B------:R-:W-:Y:S01]  /*05d0*/  FFMA R22, R22, R11, R26 ;  /* 0x0000000b16167223 */ /* 0x000fe2000000001a */
[----:B------:R-:W-:Y:S01]  /*05e0*/  FSETP.GEU.AND P6, PT, R2, RZ, PT ;  /* 0x000000ff0200720b */ /* 0x000fe20003fce000 */
[----:B0-----:R-:W-:Y:S01]  /*05f0*/  IMAD.WIDE R12, R0, 0x4, R6 ;  /* 0x00000004000c7825 */ /* 0x001fe200078e0206 */
[----:B------:R-:W-:-:S02]  /*0600*/  FSETP.GEU.AND P5, PT, R5, RZ, PT ;  /* 0x000000ff0500720b */ /* 0x000fc40003fae000 */
[----:B------:R-:W-:Y:S02]  /*0610*/  FSETP.GEU.AND P4, PT, R8, RZ, PT ;  /* 0x000000ff0800720b */ /* 0x000fe40003f8e000 */
[----:B------:R-:W-:Y:S02]  /*0620*/  FSETP.GEU.AND P3, PT, R10, RZ, PT ;  /* 0x000000ff0a00720b */ /* 0x000fe40003f6e000 */
[----:B------:R-:W-:Y:S02]  /*0630*/  SEL R7, R2, RZ, P6 ;  /* 0x000000ff02077207 */ /* 0x000fe40003000000 */
[----:B------:R-:W-:Y:S02]  /*0640*/  FSETP.GEU.AND P0, PT, R4, RZ, PT ;  /* 0x000000ff0400720b */ /* 0x000fe40003f0e000 */
[----:B------:R-:W-:Y:S02]  /*0650*/  FSETP.GEU.AND P2, PT, R22, RZ, PT ;  /* 0x000000ff1600720b */ /* 0x000fe40003f4e000 */
[----:B------:R-:W-:-:S02]  /*0660*/  FSETP.GEU.AND P1, PT, R9, RZ, PT ;  /* 0x000000ff0900720b */ /* 0x000fc40003f2e000 */
[----:B------:R-:W-:Y:S02]  /*0670*/  FSETP.GEU.AND P6, PT, R3, RZ, PT ;  /* 0x000000ff0300720b */ /* 0x000fe40003fce000 */
[----:B------:R-:W-:Y:S02]  /*0680*/  SEL R6, R5, RZ, P5 ;  /* 0x000000ff05067207 */ /* 0x000fe40002800000 */
[----:B------:R-:W-:Y:S02]  /*0690*/  SEL R5, R8, RZ, P4 ;  /* 0x000000ff08057207 */ /* 0x000fe40002000000 */
[----:B------:R-:W-:Y:S02]  /*06a0*/  SEL R11, R10, RZ, P3 ;  /* 0x000000ff0a0b7207 */ /* 0x000fe40001800000 */
[----:B------:R-:W-:Y:S02]  /*06b0*/  SEL R10, R22, RZ, P2 ;  /* 0x000000ff160a7207 */ /* 0x000fe40001000000 */
[----:B------:R-:W-:-:S02]  /*06c0*/  SEL R9, R9, RZ, P1 ;  /* 0x000000ff09097207 */ /* 0x000fc40000800000 */
[----:B------:R-:W-:Y:S02]  /*06d0*/  SEL R8, R3, RZ, P6 ;  /* 0x000000ff03087207 */ /* 0x000fe40003000000 */
[----:B------:R-:W-:-:S03]  /*06e0*/  SEL R4, R4, RZ, P0 ;  /* 0x000000ff04047207 */ /* 0x000fc60000000000 */
[----:B------:R-:W-:Y:S04]  /*06f0*/  STG.E.128 desc[UR4][R12.64], R8 ;  /* 0x000000080c007986 */ /* 0x000fe8000c101d04 */
[----:B------:R-:W-:Y:S01]  /*0700*/  STG.E.128 desc[UR4][R12.64+0x800], R4 ;  /* 0x000800040c007986 */ /* 0x000fe2000c101d04 */
[----:B------:R-:W-:Y:S05]  /*0710*/  EXIT ;  /* 0x000000000000794d */ /* 0x000fea0003800000 */
.L_x_0:
[----:B------:R-:W-:-:S00]  /*0720*/  BRA `(.L_x_0) ;  /* 0xfffffffc00fc7947 */ /* 0x000fc0000383ffff */
[----:B------:R-:W-:-:S00]  /*0730*/  NOP ;  /* 0x0000000000007918 */ /* 0x000fc00000000000 */
        /* <DEDUP_REMOVED lines=12> */
.L_x_1:


//--------------------- .nv.global.init           --------------------------
	.section	.nv.global.init,"aw",@progbits
.nv.global.init:
	.type		_$_str,@object
	.size		_$_str,(_$_str_$_2 - _$_str)
_$_str:
        /*0000*/ 	.byte	0x5f, 0x5f, 0x43, 0x55, 0x44, 0x41, 0x5f, 0x46, 0x54, 0x5a, 0x00
	.type		_$_str_$_2,@object
	.size		_$_str_$_2,(.L_1 - _$_str_$_2)
_$_str_$_2:
        /*000b*/ 	.byte	0x5f, 0x5f, 0x43, 0x55, 0x44, 0x41, 0x5f, 0x50, 0x52, 0x45, 0x43, 0x5f, 0x53, 0x51, 0x52, 0x54
        /*001b*/ 	.byte	0x00
.L_1:


//--------------------- .nv.constant0.triton_poi_fused__native_batch_norm_legit_no_training_relu_12 --------------------------
	.section	.nv.constant0.triton_poi_fused__native_batch_norm_legit_no_training_relu_12,"a",@progbits
	.sectionflags	@""
	.align	4
.nv.constant0.triton_poi_fused__native_batch_norm_legit_no_training_relu_12:
	.zero		580
